//
// Generated by NVIDIA NVVM Compiler
//
// Compiler Build ID: CL-36424714
// Cuda compilation tools, release 13.0, V13.0.88
// Based on NVVM 20.0.0
//

.version 9.0
.target sm_100
.address_size 64

	// .globl	_Z14multiplicationPiS_S_i
// _ZZ14multiplicationPiS_S_iE1m has been demoted
// _ZZ14multiplicationPiS_S_iE1n has been demoted

.visible .entry _Z14multiplicationPiS_S_i(
	.param .u64 .ptr .align 1 _Z14multiplicationPiS_S_i_param_0,
	.param .u64 .ptr .align 1 _Z14multiplicationPiS_S_i_param_1,
	.param .u64 .ptr .align 1 _Z14multiplicationPiS_S_i_param_2,
	.param .u32 _Z14multiplicationPiS_S_i_param_3
)
{
	.reg .pred 	%p<3>;
	.reg .b32 	%r<138>;
	.reg .b32 	%f<4>;
	.reg .b64 	%rd<13>;
	// demoted variable
	.shared .align 4 .b8 _ZZ14multiplicationPiS_S_iE1m[4096];
	// demoted variable
	.shared .align 4 .b8 _ZZ14multiplicationPiS_S_iE1n[4096];
	ld.param.u64 	%rd3, [_Z14multiplicationPiS_S_i_param_0];
	ld.param.u64 	%rd4, [_Z14multiplicationPiS_S_i_param_1];
	ld.param.u64 	%rd5, [_Z14multiplicationPiS_S_i_param_2];
	ld.param.u32 	%r23, [_Z14multiplicationPiS_S_i_param_3];
	mov.u32 	%r25, %ctaid.x;
	mov.u32 	%r26, %ctaid.y;
	mov.u32 	%r1, %tid.x;
	mov.u32 	%r2, %tid.y;
	shl.b32 	%r3, %r25, 5;
	shl.b32 	%r27, %r26, 5;
	add.s32 	%r4, %r27, %r2;
	cvt.rn.f32.s32 	%f1, %r23;
	mul.f32 	%f2, %f1, 0f3D000000;
	cvt.rpi.f32.f32 	%f3, %f2;
	cvt.rzi.s32.f32 	%r5, %f3;
	setp.lt.s32 	%p1, %r5, 1;
	mov.b32 	%r137, 0;
	@%p1 bra 	$L__BB0_3;
	shl.b32 	%r29, %r2, 7;
	mov.u32 	%r30, _ZZ14multiplicationPiS_S_iE1m;
	add.s32 	%r6, %r30, %r29;
	shl.b32 	%r31, %r1, 2;
	add.s32 	%r7, %r6, %r31;
	mov.u32 	%r32, _ZZ14multiplicationPiS_S_iE1n;
	add.s32 	%r9, %r32, %r31;
	add.s32 	%r8, %r9, %r29;
	neg.s32 	%r135, %r5;
	mad.lo.s32 	%r134, %r23, %r4, %r1;
	mad.lo.s32 	%r33, %r2, %r23, %r1;
	add.s32 	%r133, %r33, %r3;
	shl.b32 	%r13, %r23, 5;
	cvta.to.global.u64 	%rd1, %rd3;
	cvta.to.global.u64 	%rd2, %rd4;
	mov.b32 	%r137, 0;
$L__BB0_2:
	mul.wide.s32 	%rd6, %r134, 4;
	add.s64 	%rd7, %rd1, %rd6;
	ld.global.u32 	%r34, [%rd7];
	st.shared.u32 	[%r7], %r34;
	mul.wide.s32 	%rd8, %r133, 4;
	add.s64 	%rd9, %rd2, %rd8;
	ld.global.u32 	%r35, [%rd9];
	st.shared.u32 	[%r8], %r35;
	bar.sync 	0;
	ld.shared.u32 	%r36, [%r6];
	ld.shared.u32 	%r37, [%r9];
	mad.lo.s32 	%r38, %r37, %r36, %r137;
	ld.shared.u32 	%r39, [%r6+4];
	ld.shared.u32 	%r40, [%r9+128];
	mad.lo.s32 	%r41, %r40, %r39, %r38;
	ld.shared.u32 	%r42, [%r6+8];
	ld.shared.u32 	%r43, [%r9+256];
	mad.lo.s32 	%r44, %r43, %r42, %r41;
	ld.shared.u32 	%r45, [%r6+12];
	ld.shared.u32 	%r46, [%r9+384];
	mad.lo.s32 	%r47, %r46, %r45, %r44;
	ld.shared.u32 	%r48, [%r6+16];
	ld.shared.u32 	%r49, [%r9+512];
	mad.lo.s32 	%r50, %r49, %r48, %r47;
	ld.shared.u32 	%r51, [%r6+20];
	ld.shared.u32 	%r52, [%r9+640];
	mad.lo.s32 	%r53, %r52, %r51, %r50;
	ld.shared.u32 	%r54, [%r6+24];
	ld.shared.u32 	%r55, [%r9+768];
	mad.lo.s32 	%r56, %r55, %r54, %r53;
	ld.shared.u32 	%r57, [%r6+28];
	ld.shared.u32 	%r58, [%r9+896];
	mad.lo.s32 	%r59, %r58, %r57, %r56;
	ld.shared.u32 	%r60, [%r6+32];
	ld.shared.u32 	%r61, [%r9+1024];
	mad.lo.s32 	%r62, %r61, %r60, %r59;
	ld.shared.u32 	%r63, [%r6+36];
	ld.shared.u32 	%r64, [%r9+1152];
	mad.lo.s32 	%r65, %r64, %r63, %r62;
	ld.shared.u32 	%r66, [%r6+40];
	ld.shared.u32 	%r67, [%r9+1280];
	mad.lo.s32 	%r68, %r67, %r66, %r65;
	ld.shared.u32 	%r69, [%r6+44];
	ld.shared.u32 	%r70, [%r9+1408];
	mad.lo.s32 	%r71, %r70, %r69, %r68;
	ld.shared.u32 	%r72, [%r6+48];
	ld.shared.u32 	%r73, [%r9+1536];
	mad.lo.s32 	%r74, %r73, %r72, %r71;
	ld.shared.u32 	%r75, [%r6+52];
	ld.shared.u32 	%r76, [%r9+1664];
	mad.lo.s32 	%r77, %r76, %r75, %r74;
	ld.shared.u32 	%r78, [%r6+56];
	ld.shared.u32 	%r79, [%r9+1792];
	mad.lo.s32 	%r80, %r79, %r78, %r77;
	ld.shared.u32 	%r81, [%r6+60];
	ld.shared.u32 	%r82, [%r9+1920];
	mad.lo.s32 	%r83, %r82, %r81, %r80;
	ld.shared.u32 	%r84, [%r6+64];
	ld.shared.u32 	%r85, [%r9+2048];
	mad.lo.s32 	%r86, %r85, %r84, %r83;
	ld.shared.u32 	%r87, [%r6+68];
	ld.shared.u32 	%r88, [%r9+2176];
	mad.lo.s32 	%r89, %r88, %r87, %r86;
	ld.shared.u32 	%r90, [%r6+72];
	ld.shared.u32 	%r91, [%r9+2304];
	mad.lo.s32 	%r92, %r91, %r90, %r89;
	ld.shared.u32 	%r93, [%r6+76];
	ld.shared.u32 	%r94, [%r9+2432];
	mad.lo.s32 	%r95, %r94, %r93, %r92;
	ld.shared.u32 	%r96, [%r6+80];
	ld.shared.u32 	%r97, [%r9+2560];
	mad.lo.s32 	%r98, %r97, %r96, %r95;
	ld.shared.u32 	%r99, [%r6+84];
	ld.shared.u32 	%r100, [%r9+2688];
	mad.lo.s32 	%r101, %r100, %r99, %r98;
	ld.shared.u32 	%r102, [%r6+88];
	ld.shared.u32 	%r103, [%r9+2816];
	mad.lo.s32 	%r104, %r103, %r102, %r101;
	ld.shared.u32 	%r105, [%r6+92];
	ld.shared.u32 	%r106, [%r9+2944];
	mad.lo.s32 	%r107, %r106, %r105, %r104;
	ld.shared.u32 	%r108, [%r6+96];
	ld.shared.u32 	%r109, [%r9+3072];
	mad.lo.s32 	%r110, %r109, %r108, %r107;
	ld.shared.u32 	%r111, [%r6+100];
	ld.shared.u32 	%r112, [%r9+3200];
	mad.lo.s32 	%r113, %r112, %r111, %r110;
	ld.shared.u32 	%r114, [%r6+104];
	ld.shared.u32 	%r115, [%r9+3328];
	mad.lo.s32 	%r116, %r115, %r114, %r113;
	ld.shared.u32 	%r117, [%r6+108];
	ld.shared.u32 	%r118, [%r9+3456];
	mad.lo.s32 	%r119, %r118, %r117, %r116;
	ld.shared.u32 	%r120, [%r6+112];
	ld.shared.u32 	%r121, [%r9+3584];
	mad.lo.s32 	%r122, %r121, %r120, %r119;
	ld.shared.u32 	%r123, [%r6+116];
	ld.shared.u32 	%r124, [%r9+3712];
	mad.lo.s32 	%r125, %r124, %r123, %r122;
	ld.shared.u32 	%r126, [%r6+120];
	ld.shared.u32 	%r127, [%r9+3840];
	mad.lo.s32 	%r128, %r127, %r126, %r125;
	ld.shared.u32 	%r129, [%r6+124];
	ld.shared.u32 	%r130, [%r9+3968];
	mad.lo.s32 	%r137, %r130, %r129, %r128;
	bar.sync 	0;
	add.s32 	%r135, %r135, 1;
	setp.ne.s32 	%p2, %r135, 0;
	add.s32 	%r134, %r134, 32;
	add.s32 	%r133, %r133, %r13;
	@%p2 bra 	$L__BB0_2;
$L__BB0_3:
	cvta.to.global.u64 	%rd10, %rd5;
	add.s32 	%r131, %r3, %r1;
	mad.lo.s32 	%r132, %r23, %r4, %r131;
	mul.wide.s32 	%rd11, %r132, 4;
	add.s64 	%rd12, %rd10, %rd11;
	st.global.u32 	[%rd12], %r137;
	ret;

}


// ===== COMPILED SASS (sm_100) =====

	.target	sm_100

	.elftype	@"ET_EXEC"


//--------------------- .note.nv.tkinfo           --------------------------
	.section	.note.nv.tkinfo,"",@"SHT_NOTE"
	.sectionflags	@"SHF_NOTE_NV_TKINFO"
	.tkinfo
        /*0018*/ 	.word	0x00000002
        /*0030*/ 	.string	""
        /*0030*/ 	.string	"ptxas"
        /*0030*/ 	.string	"Cuda compilation tools, release 13.0, V13.0.88"
        /*0030*/ 	.string	"Build cuda_13.0.r13.0/compiler.36424714_0"
        /*0030*/ 	.string	"-arch sm_100 -m 64 "



//--------------------- .note.nv.cuinfo           --------------------------
	.section	.note.nv.cuinfo,"",@"SHT_NOTE"
	.sectionflags	@"SHF_NOTE_NV_CUINFO"
        /*0018*/ 	.short	0x0002
        /*001a*/ 	.short	0x0064
        /*001c*/ 	.short	0x0082
	.zero		2


//--------------------- .nv.info                  --------------------------
	.section	.nv.info,"",@"SHT_CUDA_INFO"
	.align	4


	//----- nvinfo : EIATTR_REGCOUNT
	.align		4
        /*0000*/ 	.byte	0x04, 0x2f
        /*0002*/ 	.short	(.L_1 - .L_0)
	.align		4
.L_0:
        /*0004*/ 	.word	index@(_Z14multiplicationPiS_S_i)
        /*0008*/ 	.word	0x0000001f


	//----- nvinfo : EIATTR_FRAME_SIZE
	.align		4
.L_1:
        /*000c*/ 	.byte	0x04, 0x11
        /*000e*/ 	.short	(.L_3 - .L_2)
	.align		4
.L_2:
        /*0010*/ 	.word	index@(_Z14multiplicationPiS_S_i)
        /*0014*/ 	.word	0x00000000


	//----- nvinfo : EIATTR_MIN_STACK_SIZE
	.align		4
.L_3:
        /*0018*/ 	.byte	0x04, 0x12
        /*001a*/ 	.short	(.L_5 - .L_4)
	.align		4
.L_4:
        /*001c*/ 	.word	index@(_Z14multiplicationPiS_S_i)
        /*0020*/ 	.word	0x00000000
.L_5:


//--------------------- .nv.compat                --------------------------
	.section	.nv.compat,"",@"SHT_CUDA_COMPAT_INFO"
	.align	4
        /*0000*/ 	.byte	0x02, 0x09, 0x00, 0x00, 0x02, 0x02, 0x01, 0x00, 0x02, 0x05, 0x05, 0x00, 0x03, 0x07, 0x01, 0x01
        /*0010*/ 	.byte	0x02, 0x03, 0x00, 0x00, 0x02, 0x06, 0x01, 0x00, 0x04, 0x0b, 0x08, 0x00, 0x09, 0x00, 0x00, 0x00
        /*0020*/ 	.byte	0x00, 0x00, 0x00, 0x00


//--------------------- .nv.info._Z14multiplicationPiS_S_i --------------------------
	.section	.nv.info._Z14multiplicationPiS_S_i,"",@"SHT_CUDA_INFO"
	.sectionflags	@""
	.align	4


	//----- nvinfo : EIATTR_CUDA_API_VERSION
	.align		4
        /*0000*/ 	.byte	0x04, 0x37
        /*0002*/ 	.short	(.L_7 - .L_6)
.L_6:
        /*0004*/ 	.word	0x00000082


	//----- nvinfo : EIATTR_KPARAM_INFO
	.align		4
.L_7:
        /*0008*/ 	.byte	0x04, 0x17
        /*000a*/ 	.short	(.L_9 - .L_8)
.L_8:
        /*000c*/ 	.word	0x00000000
        /*0010*/ 	.short	0x0003
        /*0012*/ 	.short	0x0018
        /*0014*/ 	.byte	0x00, 0xf0, 0x11, 0x00


	//----- nvinfo : EIATTR_KPARAM_INFO
	.align		4
.L_9:
        /*0018*/ 	.byte	0x04, 0x17
        /*001a*/ 	.short	(.L_11 - .L_10)
.L_10:
        /*001c*/ 	.word	0x00000000
        /*0020*/ 	.short	0x0002
        /*0022*/ 	.short	0x0010
        /*0024*/ 	.byte	0x00, 0xf5, 0x21, 0x00


	//----- nvinfo : EIATTR_KPARAM_INFO
	.align		4
.L_11:
        /*0028*/ 	.byte	0x04, 0x17
        /*002a*/ 	.short	(.L_13 - .L_12)
.L_12:
        /*002c*/ 	.word	0x00000000
        /*0030*/ 	.short	0x0001
        /*0032*/ 	.short	0x0008
        /*0034*/ 	.byte	0x00, 0xf5, 0x21, 0x00


	//----- nvinfo : EIATTR_KPARAM_INFO
	.align		4
.L_13:
        /*0038*/ 	.byte	0x04, 0x17
        /*003a*/ 	.short	(.L_15 - .L_14)
.L_14:
        /*003c*/ 	.word	0x00000000
        /*0040*/ 	.short	0x0000
        /*0042*/ 	.short	0x0000
        /*0044*/ 	.byte	0x00, 0xf5, 0x21, 0x00


	//----- nvinfo : EIATTR_SPARSE_MMA_MASK
	.align		4
.L_15:
        /*0048*/ 	.byte	0x03, 0x50
        /*004a*/ 	.short	0x0000


	//----- nvinfo : EIATTR_MAXREG_COUNT
	.align		4
        /*004c*/ 	.byte	0x03, 0x1b
        /*004e*/ 	.short	0x00ff


	//----- nvinfo : EIATTR_NUM_BARRIERS
	.align		4
        /*0050*/ 	.byte	0x02, 0x4c
        /*0052*/ 	.byte	0x01
	.zero		1


	//----- nvinfo : EIATTR_MERCURY_ISA_VERSION
	.align		4
        /*0054*/ 	.byte	0x03, 0x5f
        /*0056*/ 	.short	0x0101


	//----- nvinfo : EIATTR_VRC_CTA_INIT_COUNT
	.align		4
        /*0058*/ 	.byte	0x02, 0x4a
	.zero		1
	.zero		1


	//----- nvinfo : EIATTR_EXIT_INSTR_OFFSETS
	.align		4
        /*005c*/ 	.byte	0x04, 0x1c
        /*005e*/ 	.short	(.L_17 - .L_16)


	//   ....[0]....
.L_16:
        /*0060*/ 	.word	0x00000780


	//----- nvinfo : EIATTR_CBANK_PARAM_SIZE
	.align		4
.L_17:
        /*0064*/ 	.byte	0x03, 0x19
        /*0066*/ 	.short	0x001c


	//----- nvinfo : EIATTR_PARAM_CBANK
	.align		4
        /*0068*/ 	.byte	0x04, 0x0a
        /*006a*/ 	.short	(.L_19 - .L_18)
	.align		4
.L_18:
        /*006c*/ 	.word	index@(.nv.constant0._Z14multiplicationPiS_S_i)
        /*0070*/ 	.short	0x0380
        /*0072*/ 	.short	0x001c


	//----- nvinfo : EIATTR_SW_WAR
	.align		4
.L_19:
        /*0074*/ 	.byte	0x04, 0x36
        /*0076*/ 	.short	(.L_21 - .L_20)
.L_20:
        /*0078*/ 	.word	0x00000008
.L_21:


//--------------------- .nv.callgraph             --------------------------
	.section	.nv.callgraph,"",@"SHT_CUDA_CALLGRAPH"
	.align	4
	.sectionentsize	8
	.align		4
        /*0000*/ 	.word	0x00000000
	.align		4
        /*0004*/ 	.word	0xffffffff
	.align		4
        /*0008*/ 	.word	0x00000000
	.align		4
        /*000c*/ 	.word	0xfffffffe
	.align		4
        /*0010*/ 	.word	0x00000000
	.align		4
        /*0014*/ 	.word	0xfffffffd
	.align		4
        /*0018*/ 	.word	0x00000000
	.align		4
        /*001c*/ 	.word	0xfffffffc


//--------------------- .text._Z14multiplicationPiS_S_i --------------------------
	.section	.text._Z14multiplicationPiS_S_i,"ax",@progbits
	.align	128
        .global         _Z14multiplicationPiS_S_i
        .type           _Z14multiplicationPiS_S_i,@function
        .size           _Z14multiplicationPiS_S_i,(.L_x_3 - _Z14multiplicationPiS_S_i)
        .other          _Z14multiplicationPiS_S_i,@"STO_CUDA_ENTRY STV_DEFAULT"
_Z14multiplicationPiS_S_i:
.text._Z14multiplicationPiS_S_i:
[----:B------:R-:W-:Y:S08]  /*0000*/  LDC R1, c[0x0][0x37c] ;  /* 0x0000df00ff017b82 */ /* 0x000ff00000000800 */
[----:B------:R-:W0:Y:S01]  /*0010*/  LDC R0, c[0x0][0x398] ;  /* 0x0000e600ff007b82 */ /* 0x000e220000000800 */
[----:B------:R-:W1:Y:S01]  /*0020*/  S2R R7, SR_CTAID.Y ;  /* 0x0000000000077919 */ /* 0x000e620000002600 */
[----:B------:R-:W2:Y:S01]  /*0030*/  LDCU.64 UR8, c[0x0][0x358] ;  /* 0x00006b00ff0877ac */ /* 0x000ea20008000a00 */
[----:B------:R-:W-:Y:S01]  /*0040*/  HFMA2 R11, -RZ, RZ, 0, 0 ;  /* 0x00000000ff0b7431 */ /* 0x000fe200000001ff */
[----:B------:R-:W1:Y:S04]  /*0050*/  S2R R8, SR_TID.Y ;  /* 0x0000000000087919 */ /* 0x000e680000002200 */
[----:B------:R-:W3:Y:S01]  /*0060*/  LDC.64 R22, c[0x0][0x390] ;  /* 0x0000e400ff167b82 */ /* 0x000ee20000000a00 */
[----:B------:R-:W4:Y:S01]  /*0070*/  S2R R4, SR_CTAID.X ;  /* 0x0000000000047919 */ /* 0x000f220000002500 */
[----:B------:R-:W4:Y:S01]  /*0080*/  S2R R9, SR_TID.X ;  /* 0x0000000000097919 */ /* 0x000f220000002100 */
[----:B0-----:R-:W-:-:S05]  /*0090*/  I2FP.F32.S32 R2, R0 ;  /* 0x0000000000027245 */ /* 0x001fca0000201400 */
[----:B------:R-:W-:-:S06]  /*00a0*/  FMUL R2, R2, 0.03125 ;  /* 0x3d00000002027820 */ /* 0x000fcc0000400000 */
[----:B------:R-:W0:Y:S01]  /*00b0*/  F2I.CEIL.NTZ R2, R2 ;  /* 0x0000000200027305 */ /* 0x000e22000020b100 */
[----:B-1----:R-:W-:Y:S02]  /*00c0*/  LEA R7, R7, R8, 0x5 ;  /* 0x0000000807077211 */ /* 0x002fe400078e28ff */
[----:B----4-:R-:W-:Y:S02]  /*00d0*/  LEA R3, R4, R9, 0x5 ;  /* 0x0000000904037211 */ /* 0x010fe400078e28ff */
[----:B0-----:R-:W-:-:S03]  /*00e0*/  ISETP.GE.AND P0, PT, R2, 0x1, PT ;  /* 0x000000010200780c */ /* 0x001fc60003f06270 */
[----:B------:R-:W-:-:S04]  /*00f0*/  IMAD R3, R7, R0, R3 ;  /* 0x0000000007037224 */ /* 0x000fc800078e0203 */
[----:B---3--:R-:W-:-:S06]  /*0100*/  IMAD.WIDE R22, R3, 0x4, R22 ;  /* 0x0000000403167825 */ /* 0x008fcc00078e0216 */
[----:B--2---:R-:W-:Y:S05]  /*0110*/  @!P0 BRA `(.L_x_0) ;  /* 0x0000000400948947 */ /* 0x004fea0003800000 */
[----:B------:R-:W0:Y:S01]  /*0120*/  S2UR UR6, SR_CgaCtaId ;  /* 0x00000000000679c3 */ /* 0x000e220000008800 */
[----:B------:R-:W-:Y:S01]  /*0130*/  UMOV UR4, 0x400 ;  /* 0x0000040000047882 */ /* 0x000fe20000000000 */
[-CC-:B------:R-:W-:Y:S01]  /*0140*/  IMAD R5, R8, R0.reuse, R9.reuse ;  /* 0x0000000008057224 */ /* 0x180fe200078e0209 */
[----:B------:R-:W-:Y:S01]  /*0150*/  UIADD3 UR5, UPT, UPT, UR4, 0x1000, URZ ;  /* 0x0000100004057890 */ /* 0x000fe2000fffe0ff */
[----:B------:R-:W-:Y:S01]  /*0160*/  IADD3 R3, PT, PT, -R2, RZ, RZ ;  /* 0x000000ff02037210 */ /* 0x000fe20007ffe1ff */
[----:B------:R-:W-:Y:S01]  /*0170*/  IMAD R2, R7, R0, R9 ;  /* 0x0000000007027224 */ /* 0x000fe200078e0209 */
[----:B------:R-:W-:Y:S02]  /*0180*/  MOV R11, RZ ;  /* 0x000000ff000b7202 */ /* 0x000fe40000000f00 */
[----:B------:R-:W1:Y:S01]  /*0190*/  LDC.64 R20, c[0x0][0x380] ;  /* 0x0000e000ff147b82 */ /* 0x000e620000000a00 */
[----:B------:R-:W-:-:S07]  /*01a0*/  LEA R5, R4, R5, 0x5 ;  /* 0x0000000504057211 */ /* 0x000fce00078e28ff */
[----:B------:R-:W2:Y:S01]  /*01b0*/  LDC.64 R18, c[0x0][0x388] ;  /* 0x0000e200ff127b82 */ /* 0x000ea20000000a00 */
[----:B0-----:R-:W-:Y:S02]  /*01c0*/  ULEA UR4, UR6, UR4, 0x18 ;  /* 0x0000000406047291 */ /* 0x001fe4000f8ec0ff */
[----:B------:R-:W-:-:S04]  /*01d0*/  ULEA UR5, UR6, UR5, 0x18 ;  /* 0x0000000506057291 */ /* 0x000fc8000f8ec0ff */
[C---:B------:R-:W-:Y:S02]  /*01e0*/  LEA R16, R8.reuse, UR4, 0x7 ;  /* 0x0000000408107c11 */ /* 0x040fe4000f8e38ff */
[C---:B------:R-:W-:Y:S02]  /*01f0*/  LEA R6, R9.reuse, UR5, 0x2 ;  /* 0x0000000509067c11 */ /* 0x040fe4000f8e10ff */
[----:B------:R-:W-:Y:S02]  /*0200*/  LEA R7, R9, R16, 0x2 ;  /* 0x0000001009077211 */ /* 0x000fe400078e10ff */
[----:B------:R-:W-:-:S07]  /*0210*/  LEA R4, R8, R6, 0x7 ;  /* 0x0000000608047211 */ /* 0x000fce00078e38ff */
.L_x_1:
[----:B-1----:R-:W-:-:S04]  /*0220*/  IMAD.WIDE R24, R2, 0x4, R20 ;  /* 0x0000000402187825 */ /* 0x002fc800078e0214 */
[----:B--2---:R-:W-:Y:S02]  /*0230*/  IMAD.WIDE R8, R5, 0x4, R18 ;  /* 0x0000000405087825 */ /* 0x004fe400078e0212 */
[----:B------:R-:W2:Y:S04]  /*0240*/  LDG.E R24, desc[UR8][R24.64] ;  /* 0x0000000818187981 */ /* 0x000ea8000c1e1900 */
[----:B------:R-:W3:Y:S01]  /*0250*/  LDG.E R27, desc[UR8][R8.64] ;  /* 0x00000008081b7981 */ /* 0x000ee2000c1e1900 */
[----:B------:R-:W-:Y:S02]  /*0260*/  IADD3 R3, PT, PT, R3, 0x1, RZ ;  /* 0x0000000103037810 */ /* 0x000fe40007ffe0ff */
[----:B------:R-:W-:Y:S02]  /*0270*/  IADD3 R2, PT, PT, R2, 0x20, RZ ;  /* 0x0000002002027810 */ /* 0x000fe40007ffe0ff */
[----:B------:R-:W-:-:S02]  /*0280*/  ISETP.NE.AND P0, PT, R3, RZ, PT ;  /* 0x000000ff0300720c */ /* 0x000fc40003f05270 */
[----:B------:R-:W-:Y:S01]  /*0290*/  LEA R5, R0, R5, 0x5 ;  /* 0x0000000500057211 */ /* 0x000fe200078e28ff */
[----:B--2---:R-:W-:Y:S04]  /*02a0*/  STS [R7], R24 ;  /* 0x0000001807007388 */ /* 0x004fe80000000800 */
[----:B---3--:R-:W-:Y:S01]  /*02b0*/  STS [R4], R27 ;  /* 0x0000001b04007388 */ /* 0x008fe20000000800 */
[----:B------:R-:W-:Y:S06]  /*02c0*/  BAR.SYNC.DEFER_BLOCKING 0x0 ;  /* 0x0000000000007b1d */ /* 0x000fec0000010000 */
[----:B------:R-:W-:Y:S04]  /*02d0*/  LDS R10, [R6] ;  /* 0x00000000060a7984 */ /* 0x000fe80000000800 */
[----:B------:R-:W0:Y:S04]  /*02e0*/  LDS.128 R12, [R16] ;  /* 0x00000000100c7984 */ /* 0x000e280000000c00 */
[----:B------:R-:W1:Y:S04]  /*02f0*/  LDS R26, [R6+0x80] ;  /* 0x00008000061a7984 */ /* 0x000e680000000800 */
[----:B------:R-:W2:Y:S04]  /*0300*/  LDS R17, [R6+0x100] ;  /* 0x0001000006117984 */ /* 0x000ea80000000800 */
[----:B------:R-:W3:Y:S04]  /*0310*/  LDS R28, [R6+0x180] ;  /* 0x00018000061c7984 */ /* 0x000ee80000000800 */
[----:B------:R-:W-:Y:S04]  /*0320*/  LDS R25, [R6+0x200] ;  /* 0x0002000006197984 */ /* 0x000fe80000000800 */
[----:B------:R-:W-:Y:S01]  /*0330*/  LDS R24, [R6+0x380] ;  /* 0x0003800006187984 */ /* 0x000fe20000000800 */
[----:B0-----:R-:W-:-:S03]  /*0340*/  IMAD R10, R12, R10, R11 ;  /* 0x0000000a0c0a7224 */ /* 0x001fc600078e020b */
[----:B------:R-:W-:Y:S01]  /*0350*/  LDS R12, [R6+0x280] ;  /* 0x00028000060c7984 */ /* 0x000fe20000000800 */
[----:B-1----:R-:W-:-:S03]  /*0360*/  IMAD R13, R26, R13, R10 ;  /* 0x0000000d1a0d7224 */ /* 0x002fc600078e020a */
[----:B------:R-:W0:Y:S01]  /*0370*/  LDS.128 R8, [R16+0x10] ;  /* 0x0000100010087984 */ /* 0x000e220000000c00 */
[----:B--2---:R-:W-:-:S03]  /*0380*/  IMAD R14, R17, R14, R13 ;  /* 0x0000000e110e7224 */ /* 0x004fc600078e020d */
[----:B------:R-:W1:Y:S01]  /*0390*/  LDS R17, [R6+0x300] ;  /* 0x0003000006117984 */ /* 0x000e620000000800 */
[----:B---3--:R-:W-:-:S03]  /*03a0*/  IMAD R15, R28, R15, R14 ;  /* 0x0000000f1c0f7224 */ /* 0x008fc600078e020e */
[----:B------:R-:W-:Y:S01]  /*03b0*/  LDS R26, [R6+0xa00] ;  /* 0x000a0000061a7984 */ /* 0x000fe20000000800 */
[----:B0-----:R-:W-:-:S03]  /*03c0*/  IMAD R8, R8, R25, R15 ;  /* 0x0000001908087224 */ /* 0x001fc600078e020f */
[----:B------:R-:W-:Y:S01]  /*03d0*/  LDS R25, [R6+0x400] ;  /* 0x0004000006197984 */ /* 0x000fe20000000800 */
[----:B------:R-:W-:-:S03]  /*03e0*/  IMAD R9, R12, R9, R8 ;  /* 0x000000090c097224 */ /* 0x000fc600078e0208 */
[----:B------:R-:W0:Y:S01]  /*03f0*/  LDS.128 R12, [R16+0x20] ;  /* 0x00002000100c7984 */ /* 0x000e220000000c00 */
[----:B-1----:R-:W-:-:S03]  /*0400*/  IMAD R10, R17, R10, R9 ;  /* 0x0000000a110a7224 */ /* 0x002fc600078e0209 */
[----:B------:R-:W1:Y:S01]  /*0410*/  LDS R8, [R6+0x480] ;  /* 0x0004800006087984 */ /* 0x000e620000000800 */
[----:B------:R-:W-:-:S03]  /*0420*/  IMAD R11, R24, R11, R10 ;  /* 0x0000000b180b7224 */ /* 0x000fc600078e020a */
[----:B------:R-:W2:Y:S04]  /*0430*/  LDS R17, [R6+0x500] ;  /* 0x0005000006117984 */ /* 0x000ea80000000800 */
[----:B------:R-:W3:Y:S01]  /*0440*/  LDS R24, [R6+0x580] ;  /* 0x0005800006187984 */ /* 0x000ee20000000800 */
[----:B0-----:R-:W-:-:S03]  /*0450*/  IMAD R11, R12, R25, R11 ;  /* 0x000000190c0b7224 */ /* 0x001fc600078e020b */
[----:B------:R-:W-:Y:S01]  /*0460*/  LDS R25, [R6+0x600] ;  /* 0x0006000006197984 */ /* 0x000fe20000000800 */
[----:B-1----:R-:W-:-:S03]  /*0470*/  IMAD R13, R8, R13, R11 ;  /* 0x0000000d080d7224 */ /* 0x002fc600078e020b */
[----:B------:R-:W0:Y:S01]  /*0480*/  LDS.128 R8, [R16+0x30] ;  /* 0x0000300010087984 */ /* 0x000e220000000c00 */
[----:B--2---:R-:W-:-:S03]  /*0490*/  IMAD R14, R17, R14, R13 ;  /* 0x0000000e110e7224 */ /* 0x004fc600078e020d */
[----:B------:R-:W1:Y:S01]  /*04a0*/  LDS R12, [R6+0x680] ;  /* 0x00068000060c7984 */ /* 0x000e620000000800 */
[----:B---3--:R-:W-:-:S03]  /*04b0*/  IMAD R15, R24, R15, R14 ;  /* 0x0000000f180f7224 */ /* 0x008fc600078e020e */
        /* <DEDUP_REMOVED lines=18> */
[----:B------:R-:W-:Y:S04]  /*05e0*/  LDS R24, [R6+0xc80] ;  /* 0x000c800006187984 */ /* 0x000fe80000000800 */
[----:B------:R-:W-:Y:S01]  /*05f0*/  LDS R17, [R6+0xd00] ;  /* 0x000d000006117984 */ /* 0x000fe20000000800 */
[----:B0-----:R-:W-:-:S03]  /*0600*/  IMAD R15, R8, R26, R15 ;  /* 0x0000001a080f7224 */ /* 0x001fc600078e020f */
[----:B------:R-:W0:Y:S01]  /*0610*/  LDS R8, [R6+0xb80] ;  /* 0x000b800006087984 */ /* 0x000e220000000800 */
[----:B------:R-:W-:-:S03]  /*0620*/  IMAD R9, R12, R9, R15 ;  /* 0x000000090c097224 */ /* 0x000fc600078e020f */
[----:B------:R-:W-:Y:S01]  /*0630*/  LDS R26, [R6+0xc00] ;  /* 0x000c0000061a7984 */ /* 0x000fe20000000800 */
[----:B-1----:R-:W-:-:S03]  /*0640*/  IMAD R9, R25, R10, R9 ;  /* 0x0000000a19097224 */ /* 0x002fc600078e0209 */
[----:B------:R-:W1:Y:S04]  /*0650*/  LDS.128 R12, [R16+0x60] ;  /* 0x00006000100c7984 */ /* 0x000e680000000c00 */
[----:B------:R-:W-:Y:S01]  /*0660*/  LDS R25, [R6+0xe00] ;  /* 0x000e000006197984 */ /* 0x000fe20000000800 */
[----:B0-----:R-:W-:-:S04]  /*0670*/  IMAD R9, R8, R11, R9 ;  /* 0x0000000b08097224 */ /* 0x001fc800078e0209 */
[----:B-1----:R-:W-:Y:S02]  /*0680*/  IMAD R9, R12, R26, R9 ;  /* 0x0000001a0c097224 */ /* 0x002fe400078e0209 */
[----:B------:R-:W0:Y:S02]  /*0690*/  LDS R12, [R6+0xd80] ;  /* 0x000d8000060c7984 */ /* 0x000e240000000800 */
[----:B------:R-:W-:Y:S02]  /*06a0*/  IMAD R13, R24, R13, R9 ;  /* 0x0000000d180d7224 */ /* 0x000fe400078e0209 */
[----:B------:R-:W1:Y:S02]  /*06b0*/  LDS.128 R8, [R16+0x70] ;  /* 0x0000700010087984 */ /* 0x000e640000000c00 */
[----:B------:R-:W-:Y:S02]  /*06c0*/  IMAD R13, R17, R14, R13 ;  /* 0x0000000e110d7224 */ /* 0x000fe400078e020d */
[----:B------:R-:W2:Y:S04]  /*06d0*/  LDS R24, [R6+0xe80] ;  /* 0x000e800006187984 */ /* 0x000ea80000000800 */
[----:B------:R-:W3:Y:S04]  /*06e0*/  LDS R14, [R6+0xf00] ;  /* 0x000f0000060e7984 */ /* 0x000ee80000000800 */
[----:B------:R-:W4:Y:S01]  /*06f0*/  LDS R17, [R6+0xf80] ;  /* 0x000f800006117984 */ /* 0x000f220000000800 */
[----:B0-----:R-:W-:-:S04]  /*0700*/  IMAD R13, R12, R15, R13 ;  /* 0x0000000f0c0d7224 */ /* 0x001fc800078e020d */
[----:B-1----:R-:W-:-:S04]  /*0710*/  IMAD R8, R8, R25, R13 ;  /* 0x0000001908087224 */ /* 0x002fc800078e020d */
[----:B--2---:R-:W-:-:S04]  /*0720*/  IMAD R9, R24, R9, R8 ;  /* 0x0000000918097224 */ /* 0x004fc800078e0208 */
[----:B---3--:R-:W-:-:S04]  /*0730*/  IMAD R10, R14, R10, R9 ;  /* 0x0000000a0e0a7224 */ /* 0x008fc800078e0209 */
[----:B----4-:R-:W-:Y:S01]  /*0740*/  IMAD R11, R17, R11, R10 ;  /* 0x0000000b110b7224 */ /* 0x010fe200078e020a */
[----:B------:R-:W-:Y:S06]  /*0750*/  BAR.SYNC.DEFER_BLOCKING 0x0 ;  /* 0x0000000000007b1d */ /* 0x000fec0000010000 */
[----:B------:R-:W-:Y:S05]  /*0760*/  @P0 BRA `(.L_x_1) ;  /* 0xfffffff800ac0947 */ /* 0x000fea000383ffff */
.L_x_0:
[----:B------:R-:W-:Y:S01]  /*0770*/  STG.E desc[UR8][R22.64], R11 ;  /* 0x0000000b16007986 */ /* 0x000fe2000c101908 */
[----:B------:R-:W-:Y:S05]  /*0780*/  EXIT ;  /* 0x000000000000794d */ /* 0x000fea0003800000 */
.L_x_2:
[----:B------:R-:W-:-:S00]  /*0790*/  BRA `(.L_x_2) ;  /* 0xfffffffc00fc7947 */ /* 0x000fc0000383ffff */
[----:B------:R-:W-:-:S00]  /*07a0*/  NOP ;  /* 0x0000000000007918 */ /* 0x000fc00000000000 */
        /* <DEDUP_REMOVED lines=13> */
.L_x_3:


//--------------------- .nv.shared._Z14multiplicationPiS_S_i --------------------------
	.section	.nv.shared._Z14multiplicationPiS_S_i,"aw",@nobits
	.sectionflags	@""
	.align	4
.nv.shared._Z14multiplicationPiS_S_i:
	.zero		9216


//--------------------- .nv.shared.reserved.0     --------------------------
	.section	.nv.shared.reserved.0,"aw",@nobits
	.weak		__nv_reservedSMEM_offset_0_alias
	.size		__nv_reservedSMEM_offset_0_alias, 0, 64
	.other		__nv_reservedSMEM_offset_0_alias,@"STO_CUDA_RESERVED_SHARED STV_DEFAULT"
__nv_reservedSMEM_offset_0_alias:
	.zero		0
	.zero		64


//--------------------- .nv.constant0._Z14multiplicationPiS_S_i --------------------------
	.section	.nv.constant0._Z14multiplicationPiS_S_i,"a",@progbits
	.sectionflags	@""
	.align	4
.nv.constant0._Z14multiplicationPiS_S_i:
	.zero		924


//--------------------- SYMBOLS --------------------------

	.type		.nv.reservedSmem.offset0,@object
	.size		.nv.reservedSmem.offset0,0x4
	.type		.nv.reservedSmem.cap,@object
	.size		.nv.reservedSmem.cap,0x4
